//
// Generated by NVIDIA NVVM Compiler
//
// Compiler Build ID: CL-36424714
// Cuda compilation tools, release 13.0, V13.0.88
// Based on NVVM 20.0.0
//

.version 9.0
.target sm_100
.address_size 64

	// .globl	_Z11clip_kernelifPfiS_i

.visible .entry _Z11clip_kernelifPfiS_i(
	.param .u32 _Z11clip_kernelifPfiS_i_param_0,
	.param .f32 _Z11clip_kernelifPfiS_i_param_1,
	.param .u64 .ptr .align 1 _Z11clip_kernelifPfiS_i_param_2,
	.param .u32 _Z11clip_kernelifPfiS_i_param_3,
	.param .u64 .ptr .align 1 _Z11clip_kernelifPfiS_i_param_4,
	.param .u32 _Z11clip_kernelifPfiS_i_param_5
)
{
	.reg .pred 	%p<3>;
	.reg .b32 	%r<13>;
	.reg .b32 	%f<4>;
	.reg .b64 	%rd<9>;

	ld.param.u32 	%r4, [_Z11clip_kernelifPfiS_i_param_0];
	ld.param.f32 	%f1, [_Z11clip_kernelifPfiS_i_param_1];
	ld.param.u64 	%rd1, [_Z11clip_kernelifPfiS_i_param_2];
	ld.param.u32 	%r2, [_Z11clip_kernelifPfiS_i_param_3];
	ld.param.u64 	%rd2, [_Z11clip_kernelifPfiS_i_param_4];
	ld.param.u32 	%r3, [_Z11clip_kernelifPfiS_i_param_5];
	mov.u32 	%r5, %ctaid.x;
	mov.u32 	%r6, %ctaid.y;
	mov.u32 	%r7, %nctaid.x;
	mad.lo.s32 	%r8, %r6, %r7, %r5;
	mov.u32 	%r9, %ntid.x;
	mov.u32 	%r10, %tid.x;
	mad.lo.s32 	%r1, %r8, %r9, %r10;
	setp.ge.s32 	%p1, %r1, %r4;
	@%p1 bra 	$L__BB0_2;
	cvta.to.global.u64 	%rd3, %rd1;
	cvta.to.global.u64 	%rd4, %rd2;
	mul.lo.s32 	%r11, %r2, %r1;
	mul.wide.s32 	%rd5, %r11, 4;
	add.s64 	%rd6, %rd3, %rd5;
	ld.global.f32 	%f2, [%rd6];
	setp.gt.f32 	%p2, %f2, %f1;
	selp.f32 	%f3, %f2, 0f00000000, %p2;
	mul.lo.s32 	%r12, %r3, %r1;
	mul.wide.s32 	%rd7, %r12, 4;
	add.s64 	%rd8, %rd4, %rd7;
	st.global.f32 	[%rd8], %f3;
$L__BB0_2:
	ret;

}


// ===== COMPILED SASS (sm_100) =====

	.target	sm_100

	.elftype	@"ET_EXEC"


//--------------------- .note.nv.tkinfo           --------------------------
	.section	.note.nv.tkinfo,"",@"SHT_NOTE"
	.sectionflags	@"SHF_NOTE_NV_TKINFO"
	.tkinfo
        /*0018*/ 	.word	0x00000002
        /*0030*/ 	.string	""
        /*0030*/ 	.string	"ptxas"
        /*0030*/ 	.string	"Cuda compilation tools, release 13.0, V13.0.88"
        /*0030*/ 	.string	"Build cuda_13.0.r13.0/compiler.36424714_0"
        /*0030*/ 	.string	"-arch sm_100 -m 64 "



//--------------------- .note.nv.cuinfo           --------------------------
	.section	.note.nv.cuinfo,"",@"SHT_NOTE"
	.sectionflags	@"SHF_NOTE_NV_CUINFO"
        /*0018*/ 	.short	0x0002
        /*001a*/ 	.short	0x0064
        /*001c*/ 	.short	0x0082
	.zero		2


//--------------------- .nv.info                  --------------------------
	.section	.nv.info,"",@"SHT_CUDA_INFO"
	.align	4


	//----- nvinfo : EIATTR_REGCOUNT
	.align		4
        /*0000*/ 	.byte	0x04, 0x2f
        /*0002*/ 	.short	(.L_1 - .L_0)
	.align		4
.L_0:
        /*0004*/ 	.word	index@(_Z11clip_kernelifPfiS_i)
        /*0008*/ 	.word	0x0000000a


	//----- nvinfo : EIATTR_FRAME_SIZE
	.align		4
.L_1:
        /*000c*/ 	.byte	0x04, 0x11
        /*000e*/ 	.short	(.L_3 - .L_2)
	.align		4
.L_2:
        /*0010*/ 	.word	index@(_Z11clip_kernelifPfiS_i)
        /*0014*/ 	.word	0x00000000


	//----- nvinfo : EIATTR_MIN_STACK_SIZE
	.align		4
.L_3:
        /*0018*/ 	.byte	0x04, 0x12
        /*001a*/ 	.short	(.L_5 - .L_4)
	.align		4
.L_4:
        /*001c*/ 	.word	index@(_Z11clip_kernelifPfiS_i)
        /*0020*/ 	.word	0x00000000
.L_5:


//--------------------- .nv.compat                --------------------------
	.section	.nv.compat,"",@"SHT_CUDA_COMPAT_INFO"
	.align	4
        /*0000*/ 	.byte	0x02, 0x09, 0x00, 0x00, 0x02, 0x02, 0x01, 0x00, 0x02, 0x05, 0x05, 0x00, 0x03, 0x07, 0x01, 0x01
        /*0010*/ 	.byte	0x02, 0x03, 0x00, 0x00, 0x02, 0x06, 0x01, 0x00, 0x04, 0x0b, 0x08, 0x00, 0x09, 0x00, 0x00, 0x00
        /*0020*/ 	.byte	0x00, 0x00, 0x00, 0x00


//--------------------- .nv.info._Z11clip_kernelifPfiS_i --------------------------
	.section	.nv.info._Z11clip_kernelifPfiS_i,"",@"SHT_CUDA_INFO"
	.sectionflags	@""
	.align	4


	//----- nvinfo : EIATTR_CUDA_API_VERSION
	.align		4
        /*0000*/ 	.byte	0x04, 0x37
        /*0002*/ 	.short	(.L_7 - .L_6)
.L_6:
        /*0004*/ 	.word	0x00000082


	//----- nvinfo : EIATTR_KPARAM_INFO
	.align		4
.L_7:
        /*0008*/ 	.byte	0x04, 0x17
        /*000a*/ 	.short	(.L_9 - .L_8)
.L_8:
        /*000c*/ 	.word	0x00000000
        /*0010*/ 	.short	0x0005
        /*0012*/ 	.short	0x0020
        /*0014*/ 	.byte	0x00, 0xf0, 0x11, 0x00


	//----- nvinfo : EIATTR_KPARAM_INFO
	.align		4
.L_9:
        /*0018*/ 	.byte	0x04, 0x17
        /*001a*/ 	.short	(.L_11 - .L_10)
.L_10:
        /*001c*/ 	.word	0x00000000
        /*0020*/ 	.short	0x0004
        /*0022*/ 	.short	0x0018
        /*0024*/ 	.byte	0x00, 0xf5, 0x21, 0x00


	//----- nvinfo : EIATTR_KPARAM_INFO
	.align		4
.L_11:
        /*0028*/ 	.byte	0x04, 0x17
        /*002a*/ 	.short	(.L_13 - .L_12)
.L_12:
        /*002c*/ 	.word	0x00000000
        /*0030*/ 	.short	0x0003
        /*0032*/ 	.short	0x0010
        /*0034*/ 	.byte	0x00, 0xf0, 0x11, 0x00


	//----- nvinfo : EIATTR_KPARAM_INFO
	.align		4
.L_13:
        /*0038*/ 	.byte	0x04, 0x17
        /*003a*/ 	.short	(.L_15 - .L_14)
.L_14:
        /*003c*/ 	.word	0x00000000
        /*0040*/ 	.short	0x0002
        /*0042*/ 	.short	0x0008
        /*0044*/ 	.byte	0x00, 0xf5, 0x21, 0x00


	//----- nvinfo : EIATTR_KPARAM_INFO
	.align		4
.L_15:
        /*0048*/ 	.byte	0x04, 0x17
        /*004a*/ 	.short	(.L_17 - .L_16)
.L_16:
        /*004c*/ 	.word	0x00000000
        /*0050*/ 	.short	0x0001
        /*0052*/ 	.short	0x0004
        /*0054*/ 	.byte	0x00, 0xf0, 0x11, 0x00


	//----- nvinfo : EIATTR_KPARAM_INFO
	.align		4
.L_17:
        /*0058*/ 	.byte	0x04, 0x17
        /*005a*/ 	.short	(.L_19 - .L_18)
.L_18:
        /*005c*/ 	.word	0x00000000
        /*0060*/ 	.short	0x0000
        /*0062*/ 	.short	0x0000
        /*0064*/ 	.byte	0x00, 0xf0, 0x11, 0x00


	//----- nvinfo : EIATTR_SPARSE_MMA_MASK
	.align		4
.L_19:
        /*0068*/ 	.byte	0x03, 0x50
        /*006a*/ 	.short	0x0000


	//----- nvinfo : EIATTR_MAXREG_COUNT
	.align		4
        /*006c*/ 	.byte	0x03, 0x1b
        /*006e*/ 	.short	0x00ff


	//----- nvinfo : EIATTR_MERCURY_ISA_VERSION
	.align		4
        /*0070*/ 	.byte	0x03, 0x5f
        /*0072*/ 	.short	0x0101


	//----- nvinfo : EIATTR_VRC_CTA_INIT_COUNT
	.align		4
        /*0074*/ 	.byte	0x02, 0x4a
	.zero		1
	.zero		1


	//----- nvinfo : EIATTR_EXIT_INSTR_OFFSETS
	.align		4
        /*0078*/ 	.byte	0x04, 0x1c
        /*007a*/ 	.short	(.L_21 - .L_20)


	//   ....[0]....
.L_20:
        /*007c*/ 	.word	0x000000a0


	//   ....[1]....
        /*0080*/ 	.word	0x00000190


	//----- nvinfo : EIATTR_CBANK_PARAM_SIZE
	.align		4
.L_21:
        /*0084*/ 	.byte	0x03, 0x19
        /*0086*/ 	.short	0x0024


	//----- nvinfo : EIATTR_PARAM_CBANK
	.align		4
        /*0088*/ 	.byte	0x04, 0x0a
        /*008a*/ 	.short	(.L_23 - .L_22)
	.align		4
.L_22:
        /*008c*/ 	.word	index@(.nv.constant0._Z11clip_kernelifPfiS_i)
        /*0090*/ 	.short	0x0380
        /*0092*/ 	.short	0x0024


	//----- nvinfo : EIATTR_SW_WAR
	.align		4
.L_23:
        /*0094*/ 	.byte	0x04, 0x36
        /*0096*/ 	.short	(.L_25 - .L_24)
.L_24:
        /*0098*/ 	.word	0x00000008
.L_25:


//--------------------- .nv.callgraph             --------------------------
	.section	.nv.callgraph,"",@"SHT_CUDA_CALLGRAPH"
	.align	4
	.sectionentsize	8
	.align		4
        /*0000*/ 	.word	0x00000000
	.align		4
        /*0004*/ 	.word	0xffffffff
	.align		4
        /*0008*/ 	.word	0x00000000
	.align		4
        /*000c*/ 	.word	0xfffffffe
	.align		4
        /*0010*/ 	.word	0x00000000
	.align		4
        /*0014*/ 	.word	0xfffffffd
	.align		4
        /*0018*/ 	.word	0x00000000
	.align		4
        /*001c*/ 	.word	0xfffffffc


//--------------------- .text._Z11clip_kernelifPfiS_i --------------------------
	.section	.text._Z11clip_kernelifPfiS_i,"ax",@progbits
	.align	128
        .global         _Z11clip_kernelifPfiS_i
        .type           _Z11clip_kernelifPfiS_i,@function
        .size           _Z11clip_kernelifPfiS_i,(.L_x_1 - _Z11clip_kernelifPfiS_i)
        .other          _Z11clip_kernelifPfiS_i,@"STO_CUDA_ENTRY STV_DEFAULT"
_Z11clip_kernelifPfiS_i:
.text._Z11clip_kernelifPfiS_i:
[----:B------:R-:W-:Y:S01]  /*0000*/  LDC R1, c[0x0][0x37c] ;  /* 0x0000df00ff017b82 */ /* 0x000fe20000000800 */
[----:B------:R-:W0:Y:S07]  /*0010*/  S2R R3, SR_TID.X ;  /* 0x0000000000037919 */ /* 0x000e2e0000002100 */
[----:B------:R-:W-:Y:S01]  /*0020*/  S2UR UR4, SR_CTAID.X ;  /* 0x00000000000479c3 */ /* 0x000fe20000002500 */
[----:B------:R-:W1:Y:S01]  /*0030*/  LDCU UR6, c[0x0][0x370] ;  /* 0x00006e00ff0677ac */ /* 0x000e620008000800 */
[----:B------:R-:W2:Y:S06]  /*0040*/  LDCU UR7, c[0x0][0x380] ;  /* 0x00007000ff0777ac */ /* 0x000eac0008000800 */
[----:B------:R-:W1:Y:S08]  /*0050*/  S2UR UR5, SR_CTAID.Y ;  /* 0x00000000000579c3 */ /* 0x000e700000002600 */
[----:B------:R-:W0:Y:S01]  /*0060*/  LDC R0, c[0x0][0x360] ;  /* 0x0000d800ff007b82 */ /* 0x000e220000000800 */
[----:B-1----:R-:W-:-:S06]  /*0070*/  UIMAD UR4, UR5, UR6, UR4 ;  /* 0x00000006050472a4 */ /* 0x002fcc000f8e0204 */
[----:B0-----:R-:W-:-:S05]  /*0080*/  IMAD R0, R0, UR4, R3 ;  /* 0x0000000400007c24 */ /* 0x001fca000f8e0203 */
[----:B--2---:R-:W-:-:S13]  /*0090*/  ISETP.GE.AND P0, PT, R0, UR7, PT ;  /* 0x0000000700007c0c */ /* 0x004fda000bf06270 */
[----:B------:R-:W-:Y:S05]  /*00a0*/  @P0 EXIT ;  /* 0x000000000000094d */ /* 0x000fea0003800000 */
[----:B------:R-:W0:Y:S01]  /*00b0*/  LDC.64 R2, c[0x0][0x388] ;  /* 0x0000e200ff027b82 */ /* 0x000e220000000a00 */
[----:B------:R-:W1:Y:S01]  /*00c0*/  LDCU UR6, c[0x0][0x390] ;  /* 0x00007200ff0677ac */ /* 0x000e620008000800 */
[----:B------:R-:W2:Y:S01]  /*00d0*/  LDCU.64 UR4, c[0x0][0x358] ;  /* 0x00006b00ff0477ac */ /* 0x000ea20008000a00 */
[----:B------:R-:W3:Y:S01]  /*00e0*/  LDCU UR7, c[0x0][0x3a0] ;  /* 0x00007400ff0777ac */ /* 0x000ee20008000800 */
[C---:B-1----:R-:W-:Y:S01]  /*00f0*/  IMAD R5, R0.reuse, UR6, RZ ;  /* 0x0000000600057c24 */ /* 0x042fe2000f8e02ff */
[----:B------:R-:W1:Y:S03]  /*0100*/  LDCU UR6, c[0x0][0x384] ;  /* 0x00007080ff0677ac */ /* 0x000e660008000800 */
[----:B0-----:R-:W-:Y:S02]  /*0110*/  IMAD.WIDE R2, R5, 0x4, R2 ;  /* 0x0000000405027825 */ /* 0x001fe400078e0202 */
[----:B------:R-:W0:Y:S04]  /*0120*/  LDC.64 R4, c[0x0][0x398] ;  /* 0x0000e600ff047b82 */ /* 0x000e280000000a00 */
[----:B--2---:R-:W1:Y:S01]  /*0130*/  LDG.E R2, desc[UR4][R2.64] ;  /* 0x0000000402027981 */ /* 0x004e62000c1e1900 */
[----:B---3--:R-:W-:-:S04]  /*0140*/  IMAD R7, R0, UR7, RZ ;  /* 0x0000000700077c24 */ /* 0x008fc8000f8e02ff */
[----:B0-----:R-:W-:Y:S01]  /*0150*/  IMAD.WIDE R4, R7, 0x4, R4 ;  /* 0x0000000407047825 */ /* 0x001fe200078e0204 */
[----:B-1----:R-:W-:-:S04]  /*0160*/  FSETP.GT.AND P0, PT, R2, UR6, PT ;  /* 0x0000000602007c0b */ /* 0x002fc8000bf04000 */
[----:B------:R-:W-:-:S05]  /*0170*/  FSEL R7, R2, RZ, P0 ;  /* 0x000000ff02077208 */ /* 0x000fca0000000000 */
[----:B------:R-:W-:Y:S01]  /*0180*/  STG.E desc[UR4][R4.64], R7 ;  /* 0x0000000704007986 */ /* 0x000fe2000c101904 */
[----:B------:R-:W-:Y:S05]  /*0190*/  EXIT ;  /* 0x000000000000794d */ /* 0x000fea0003800000 */
.L_x_0:
[----:B------:R-:W-:-:S00]  /*01a0*/  BRA `(.L_x_0) ;  /* 0xfffffffc00fc7947 */ /* 0x000fc0000383ffff */
[----:B------:R-:W-:-:S00]  /*01b0*/  NOP ;  /* 0x0000000000007918 */ /* 0x000fc00000000000 */
        /* <DEDUP_REMOVED lines=12> */
.L_x_1:


//--------------------- .nv.shared.reserved.0     --------------------------
	.section	.nv.shared.reserved.0,"aw",@nobits
	.weak		__nv_reservedSMEM_offset_0_alias
	.size		__nv_reservedSMEM_offset_0_alias, 0, 64
	.other		__nv_reservedSMEM_offset_0_alias,@"STO_CUDA_RESERVED_SHARED STV_DEFAULT"
__nv_reservedSMEM_offset_0_alias:
	.zero		0
	.zero		64


//--------------------- .nv.constant0._Z11clip_kernelifPfiS_i --------------------------
	.section	.nv.constant0._Z11clip_kernelifPfiS_i,"a",@progbits
	.sectionflags	@""
	.align	4
.nv.constant0._Z11clip_kernelifPfiS_i:
	.zero		932


//--------------------- SYMBOLS --------------------------

	.type		.nv.reservedSmem.offset0,@object
	.size		.nv.reservedSmem.offset0,0x4
